//
// Generated by NVIDIA NVVM Compiler
//
// Compiler Build ID: CL-36424714
// Cuda compilation tools, release 13.0, V13.0.88
// Based on NVVM 20.0.0
//

.version 9.0
.target sm_100
.address_size 64

	// .globl	_Z7diff_eqPdPi

.visible .entry _Z7diff_eqPdPi(
	.param .u64 .ptr .align 1 _Z7diff_eqPdPi_param_0,
	.param .u64 .ptr .align 1 _Z7diff_eqPdPi_param_1
)
{
	.reg .pred 	%p<2>;
	.reg .b32 	%r<26>;
	.reg .b64 	%rd<9>;
	.reg .b64 	%fd<11>;

	ld.param.u64 	%rd1, [_Z7diff_eqPdPi_param_0];
	ld.param.u64 	%rd2, [_Z7diff_eqPdPi_param_1];
	mov.u32 	%r3, %tid.x;
	mov.u32 	%r4, %ctaid.x;
	mov.u32 	%r5, %ntid.x;
	mad.lo.s32 	%r1, %r4, %r5, %r3;
	mov.u32 	%r6, %tid.y;
	mov.u32 	%r7, %ctaid.y;
	mov.u32 	%r8, %ntid.y;
	mad.lo.s32 	%r9, %r7, %r8, %r6;
	add.s32 	%r10, %r1, -1;
	add.s32 	%r11, %r9, -1;
	max.u32 	%r12, %r10, %r11;
	setp.gt.u32 	%p1, %r12, 1997;
	@%p1 bra 	$L__BB0_2;
	cvta.to.global.u64 	%rd3, %rd2;
	cvta.to.global.u64 	%rd4, %rd1;
	ld.global.u32 	%r13, [%rd3];
	add.s32 	%r14, %r13, 1;
	shr.u32 	%r15, %r14, 31;
	add.s32 	%r16, %r14, %r15;
	and.b32  	%r17, %r16, 16777214;
	sub.s32 	%r18, %r14, %r17;
	shr.u32 	%r19, %r13, 31;
	add.s32 	%r20, %r13, %r19;
	and.b32  	%r21, %r20, 16777214;
	sub.s32 	%r22, %r13, %r21;
	mad.lo.s32 	%r23, %r9, 2000, %r1;
	mad.lo.s32 	%r24, %r22, 4000000, %r23;
	mul.wide.s32 	%rd5, %r24, 8;
	add.s64 	%rd6, %rd4, %rd5;
	ld.global.f64 	%fd1, [%rd6];
	ld.global.f64 	%fd2, [%rd6+8];
	ld.global.f64 	%fd3, [%rd6+-8];
	add.f64 	%fd4, %fd2, %fd3;
	ld.global.f64 	%fd5, [%rd6+16000];
	add.f64 	%fd6, %fd4, %fd5;
	ld.global.f64 	%fd7, [%rd6+-16000];
	add.f64 	%fd8, %fd6, %fd7;
	fma.rn.f64 	%fd9, %fd1, 0dC010000000000000, %fd8;
	fma.rn.f64 	%fd10, %fd9, 0d3F50624DD2F1A9FC, %fd1;
	mad.lo.s32 	%r25, %r18, 4000000, %r23;
	mul.wide.s32 	%rd7, %r25, 8;
	add.s64 	%rd8, %rd4, %rd7;
	st.global.f64 	[%rd8], %fd10;
$L__BB0_2:
	ret;

}


// ===== COMPILED SASS (sm_100) =====

	.target	sm_100

	.elftype	@"ET_EXEC"


//--------------------- .note.nv.tkinfo           --------------------------
	.section	.note.nv.tkinfo,"",@"SHT_NOTE"
	.sectionflags	@"SHF_NOTE_NV_TKINFO"
	.tkinfo
        /*0018*/ 	.word	0x00000002
        /*0030*/ 	.string	""
        /*0030*/ 	.string	"ptxas"
        /*0030*/ 	.string	"Cuda compilation tools, release 13.0, V13.0.88"
        /*0030*/ 	.string	"Build cuda_13.0.r13.0/compiler.36424714_0"
        /*0030*/ 	.string	"-arch sm_100 -m 64 "



//--------------------- .note.nv.cuinfo           --------------------------
	.section	.note.nv.cuinfo,"",@"SHT_NOTE"
	.sectionflags	@"SHF_NOTE_NV_CUINFO"
        /*0018*/ 	.short	0x0002
        /*001a*/ 	.short	0x0064
        /*001c*/ 	.short	0x0082
	.zero		2


//--------------------- .nv.info                  --------------------------
	.section	.nv.info,"",@"SHT_CUDA_INFO"
	.align	4


	//----- nvinfo : EIATTR_REGCOUNT
	.align		4
        /*0000*/ 	.byte	0x04, 0x2f
        /*0002*/ 	.short	(.L_1 - .L_0)
	.align		4
.L_0:
        /*0004*/ 	.word	index@(_Z7diff_eqPdPi)
        /*0008*/ 	.word	0x00000013


	//----- nvinfo : EIATTR_FRAME_SIZE
	.align		4
.L_1:
        /*000c*/ 	.byte	0x04, 0x11
        /*000e*/ 	.short	(.L_3 - .L_2)
	.align		4
.L_2:
        /*0010*/ 	.word	index@(_Z7diff_eqPdPi)
        /*0014*/ 	.word	0x00000000


	//----- nvinfo : EIATTR_MIN_STACK_SIZE
	.align		4
.L_3:
        /*0018*/ 	.byte	0x04, 0x12
        /*001a*/ 	.short	(.L_5 - .L_4)
	.align		4
.L_4:
        /*001c*/ 	.word	index@(_Z7diff_eqPdPi)
        /*0020*/ 	.word	0x00000000
.L_5:


//--------------------- .nv.compat                --------------------------
	.section	.nv.compat,"",@"SHT_CUDA_COMPAT_INFO"
	.align	4
        /*0000*/ 	.byte	0x02, 0x09, 0x00, 0x00, 0x02, 0x02, 0x01, 0x00, 0x02, 0x05, 0x05, 0x00, 0x03, 0x07, 0x01, 0x01
        /*0010*/ 	.byte	0x02, 0x03, 0x00, 0x00, 0x02, 0x06, 0x01, 0x00, 0x04, 0x0b, 0x08, 0x00, 0x01, 0x00, 0x00, 0x00
        /*0020*/ 	.byte	0x00, 0x00, 0x00, 0x00


//--------------------- .nv.info._Z7diff_eqPdPi   --------------------------
	.section	.nv.info._Z7diff_eqPdPi,"",@"SHT_CUDA_INFO"
	.sectionflags	@""
	.align	4


	//----- nvinfo : EIATTR_CUDA_API_VERSION
	.align		4
        /*0000*/ 	.byte	0x04, 0x37
        /*0002*/ 	.short	(.L_7 - .L_6)
.L_6:
        /*0004*/ 	.word	0x00000082


	//----- nvinfo : EIATTR_KPARAM_INFO
	.align		4
.L_7:
        /*0008*/ 	.byte	0x04, 0x17
        /*000a*/ 	.short	(.L_9 - .L_8)
.L_8:
        /*000c*/ 	.word	0x00000000
        /*0010*/ 	.short	0x0001
        /*0012*/ 	.short	0x0008
        /*0014*/ 	.byte	0x00, 0xf5, 0x21, 0x00


	//----- nvinfo : EIATTR_KPARAM_INFO
	.align		4
.L_9:
        /*0018*/ 	.byte	0x04, 0x17
        /*001a*/ 	.short	(.L_11 - .L_10)
.L_10:
        /*001c*/ 	.word	0x00000000
        /*0020*/ 	.short	0x0000
        /*0022*/ 	.short	0x0000
        /*0024*/ 	.byte	0x00, 0xf5, 0x21, 0x00


	//----- nvinfo : EIATTR_SPARSE_MMA_MASK
	.align		4
.L_11:
        /*0028*/ 	.byte	0x03, 0x50
        /*002a*/ 	.short	0x0000


	//----- nvinfo : EIATTR_MAXREG_COUNT
	.align		4
        /*002c*/ 	.byte	0x03, 0x1b
        /*002e*/ 	.short	0x00ff


	//----- nvinfo : EIATTR_MERCURY_ISA_VERSION
	.align		4
        /*0030*/ 	.byte	0x03, 0x5f
        /*0032*/ 	.short	0x0101


	//----- nvinfo : EIATTR_VRC_CTA_INIT_COUNT
	.align		4
        /*0034*/ 	.byte	0x02, 0x4a
	.zero		1
	.zero		1


	//----- nvinfo : EIATTR_EXIT_INSTR_OFFSETS
	.align		4
        /*0038*/ 	.byte	0x04, 0x1c
        /*003a*/ 	.short	(.L_13 - .L_12)


	//   ....[0]....
.L_12:
        /*003c*/ 	.word	0x000000c0


	//   ....[1]....
        /*0040*/ 	.word	0x000002a0


	//----- nvinfo : EIATTR_CBANK_PARAM_SIZE
	.align		4
.L_13:
        /*0044*/ 	.byte	0x03, 0x19
        /*0046*/ 	.short	0x0010


	//----- nvinfo : EIATTR_PARAM_CBANK
	.align		4
        /*0048*/ 	.byte	0x04, 0x0a
        /*004a*/ 	.short	(.L_15 - .L_14)
	.align		4
.L_14:
        /*004c*/ 	.word	index@(.nv.constant0._Z7diff_eqPdPi)
        /*0050*/ 	.short	0x0380
        /*0052*/ 	.short	0x0010


	//----- nvinfo : EIATTR_SW_WAR
	.align		4
.L_15:
        /*0054*/ 	.byte	0x04, 0x36
        /*0056*/ 	.short	(.L_17 - .L_16)
.L_16:
        /*0058*/ 	.word	0x00000008
.L_17:


//--------------------- .nv.callgraph             --------------------------
	.section	.nv.callgraph,"",@"SHT_CUDA_CALLGRAPH"
	.align	4
	.sectionentsize	8
	.align		4
        /*0000*/ 	.word	0x00000000
	.align		4
        /*0004*/ 	.word	0xffffffff
	.align		4
        /*0008*/ 	.word	0x00000000
	.align		4
        /*000c*/ 	.word	0xfffffffe
	.align		4
        /*0010*/ 	.word	0x00000000
	.align		4
        /*0014*/ 	.word	0xfffffffd
	.align		4
        /*0018*/ 	.word	0x00000000
	.align		4
        /*001c*/ 	.word	0xfffffffc


//--------------------- .text._Z7diff_eqPdPi      --------------------------
	.section	.text._Z7diff_eqPdPi,"ax",@progbits
	.align	128
        .global         _Z7diff_eqPdPi
        .type           _Z7diff_eqPdPi,@function
        .size           _Z7diff_eqPdPi,(.L_x_1 - _Z7diff_eqPdPi)
        .other          _Z7diff_eqPdPi,@"STO_CUDA_ENTRY STV_DEFAULT"
_Z7diff_eqPdPi:
.text._Z7diff_eqPdPi:
[----:B------:R-:W-:Y:S01]  /*0000*/  LDC R1, c[0x0][0x37c] ;  /* 0x0000df00ff017b82 */ /* 0x000fe20000000800 */
[----:B------:R-:W0:Y:S07]  /*0010*/  S2R R7, SR_TID.Y ;  /* 0x0000000000077919 */ /* 0x000e2e0000002200 */
[----:B------:R-:W1:Y:S01]  /*0020*/  LDC R3, c[0x0][0x360] ;  /* 0x0000d800ff037b82 */ /* 0x000e620000000800 */
[----:B------:R-:W1:Y:S07]  /*0030*/  S2R R0, SR_TID.X ;  /* 0x0000000000007919 */ /* 0x000e6e0000002100 */
[----:B------:R-:W0:Y:S08]  /*0040*/  S2UR UR5, SR_CTAID.Y ;  /* 0x00000000000579c3 */ /* 0x000e300000002600 */
[----:B------:R-:W0:Y:S08]  /*0050*/  LDC R2, c[0x0][0x364] ;  /* 0x0000d900ff027b82 */ /* 0x000e300000000800 */
[----:B------:R-:W1:Y:S01]  /*0060*/  S2UR UR4, SR_CTAID.X ;  /* 0x00000000000479c3 */ /* 0x000e620000002500 */
[----:B0-----:R-:W-:-:S02]  /*0070*/  IMAD R7, R2, UR5, R7 ;  /* 0x0000000502077c24 */ /* 0x001fc4000f8e0207 */
[----:B-1----:R-:W-:-:S03]  /*0080*/  IMAD R0, R3, UR4, R0 ;  /* 0x0000000403007c24 */ /* 0x002fc6000f8e0200 */
[----:B------:R-:W-:-:S04]  /*0090*/  IADD3 R3, PT, PT, R7, -0x1, RZ ;  /* 0xffffffff07037810 */ /* 0x000fc80007ffe0ff */
[----:B------:R-:W-:-:S04]  /*00a0*/  VIADDMNMX.U32 R3, R0, 0xffffffff, R3, !PT ;  /* 0xffffffff00037846 */ /* 0x000fc80007800003 */
[----:B------:R-:W-:-:S13]  /*00b0*/  ISETP.GT.U32.AND P0, PT, R3, 0x7cd, PT ;  /* 0x000007cd0300780c */ /* 0x000fda0003f04070 */
[----:B------:R-:W-:Y:S05]  /*00c0*/  @P0 EXIT ;  /* 0x000000000000094d */ /* 0x000fea0003800000 */
[----:B------:R-:W0:Y:S01]  /*00d0*/  LDC.64 R4, c[0x0][0x388] ;  /* 0x0000e200ff047b82 */ /* 0x000e220000000a00 */
[----:B------:R-:W0:Y:S07]  /*00e0*/  LDCU.64 UR4, c[0x0][0x358] ;  /* 0x00006b00ff0477ac */ /* 0x000e2e0008000a00 */
[----:B------:R-:W1:Y:S01]  /*00f0*/  LDC.64 R2, c[0x0][0x380] ;  /* 0x0000e000ff027b82 */ /* 0x000e620000000a00 */
[----:B0-----:R-:W2:Y:S01]  /*0100*/  LDG.E R16, desc[UR4][R4.64] ;  /* 0x0000000404107981 */ /* 0x001ea2000c1e1900 */
[----:B------:R-:W-:Y:S01]  /*0110*/  IMAD R0, R7, 0x7d0, R0 ;  /* 0x000007d007007824 */ /* 0x000fe200078e0200 */
[----:B--2---:R-:W-:-:S04]  /*0120*/  LEA.HI R6, R16, R16, RZ, 0x1 ;  /* 0x0000001010067211 */ /* 0x004fc800078f08ff */
[----:B------:R-:W-:-:S04]  /*0130*/  LOP3.LUT R9, R6, 0xfffffe, RZ, 0xc0, !PT ;  /* 0x00fffffe06097812 */ /* 0x000fc800078ec0ff */
[----:B------:R-:W-:-:S05]  /*0140*/  IADD3 R9, PT, PT, R16, -R9, RZ ;  /* 0x8000000910097210 */ /* 0x000fca0007ffe0ff */
[----:B------:R-:W-:-:S04]  /*0150*/  IMAD R7, R9, 0x3d0900, R0 ;  /* 0x003d090009077824 */ /* 0x000fc800078e0200 */
[----:B-1----:R-:W-:-:S05]  /*0160*/  IMAD.WIDE R6, R7, 0x8, R2 ;  /* 0x0000000807067825 */ /* 0x002fca00078e0202 */
[----:B------:R-:W2:Y:S04]  /*0170*/  LDG.E.64 R8, desc[UR4][R6.64+0x8] ;  /* 0x0000080406087981 */ /* 0x000ea8000c1e1b00 */
[----:B------:R-:W2:Y:S04]  /*0180*/  LDG.E.64 R10, desc[UR4][R6.64+-0x8] ;  /* 0xfffff804060a7981 */ /* 0x000ea8000c1e1b00 */
[----:B------:R-:W3:Y:S04]  /*0190*/  LDG.E.64 R12, desc[UR4][R6.64+0x3e80] ;  /* 0x003e8004060c7981 */ /* 0x000ee8000c1e1b00 */
[----:B------:R-:W4:Y:S04]  /*01a0*/  LDG.E.64 R14, desc[UR4][R6.64+-0x3e80] ;  /* 0xffc18004060e7981 */ /* 0x000f28000c1e1b00 */
[----:B------:R-:W5:Y:S01]  /*01b0*/  LDG.E.64 R4, desc[UR4][R6.64] ;  /* 0x0000000406047981 */ /* 0x000f62000c1e1b00 */
[----:B------:R-:W-:Y:S01]  /*01c0*/  IADD3 R16, PT, PT, R16, 0x1, RZ ;  /* 0x0000000110107810 */ /* 0x000fe20007ffe0ff */
[----:B------:R-:W-:Y:S01]  /*01d0*/  UMOV UR6, 0xd2f1a9fc ;  /* 0xd2f1a9fc00067882 */ /* 0x000fe20000000000 */
[----:B------:R-:W-:Y:S01]  /*01e0*/  UMOV UR7, 0x3f50624d ;  /* 0x3f50624d00077882 */ /* 0x000fe20000000000 */
[----:B--2---:R-:W-:Y:S01]  /*01f0*/  DADD R8, R8, R10 ;  /* 0x0000000008087229 */ /* 0x004fe2000000000a */
[----:B------:R-:W-:-:S04]  /*0200*/  LEA.HI R10, R16, R16, RZ, 0x1 ;  /* 0x00000010100a7211 */ /* 0x000fc800078f08ff */
[----:B------:R-:W-:-:S03]  /*0210*/  LOP3.LUT R11, R10, 0xfffffe, RZ, 0xc0, !PT ;  /* 0x00fffffe0a0b7812 */ /* 0x000fc600078ec0ff */
[----:B---3--:R-:W-:Y:S01]  /*0220*/  DADD R8, R8, R12 ;  /* 0x0000000008087229 */ /* 0x008fe2000000000c */
[----:B------:R-:W-:-:S05]  /*0230*/  IADD3 R11, PT, PT, R16, -R11, RZ ;  /* 0x8000000b100b7210 */ /* 0x000fca0007ffe0ff */
[----:B------:R-:W-:Y:S02]  /*0240*/  IMAD R11, R11, 0x3d0900, R0 ;  /* 0x003d09000b0b7824 */ /* 0x000fe400078e0200 */
[----:B----4-:R-:W-:Y:S02]  /*0250*/  DADD R8, R8, R14 ;  /* 0x0000000008087229 */ /* 0x010fe4000000000e */
[----:B------:R-:W-:-:S06]  /*0260*/  IMAD.WIDE R2, R11, 0x8, R2 ;  /* 0x000000080b027825 */ /* 0x000fcc00078e0202 */
[----:B-----5:R-:W-:-:S08]  /*0270*/  DFMA R8, R4, -4, R8 ;  /* 0xc01000000408782b */ /* 0x020fd00000000008 */
[----:B------:R-:W-:-:S07]  /*0280*/  DFMA R8, R8, UR6, R4 ;  /* 0x0000000608087c2b */ /* 0x000fce0008000004 */
[----:B------:R-:W-:Y:S01]  /*0290*/  STG.E.64 desc[UR4][R2.64], R8 ;  /* 0x0000000802007986 */ /* 0x000fe2000c101b04 */
[----:B------:R-:W-:Y:S05]  /*02a0*/  EXIT ;  /* 0x000000000000794d */ /* 0x000fea0003800000 */
.L_x_0:
[----:B------:R-:W-:-:S00]  /*02b0*/  BRA `(.L_x_0) ;  /* 0xfffffffc00fc7947 */ /* 0x000fc0000383ffff */
[----:B------:R-:W-:-:S00]  /*02c0*/  NOP ;  /* 0x0000000000007918 */ /* 0x000fc00000000000 */
        /* <DEDUP_REMOVED lines=11> */
.L_x_1:


//--------------------- .nv.shared.reserved.0     --------------------------
	.section	.nv.shared.reserved.0,"aw",@nobits
	.weak		__nv_reservedSMEM_offset_0_alias
	.size		__nv_reservedSMEM_offset_0_alias, 0, 64
	.other		__nv_reservedSMEM_offset_0_alias,@"STO_CUDA_RESERVED_SHARED STV_DEFAULT"
__nv_reservedSMEM_offset_0_alias:
	.zero		0
	.zero		64


//--------------------- .nv.constant0._Z7diff_eqPdPi --------------------------
	.section	.nv.constant0._Z7diff_eqPdPi,"a",@progbits
	.sectionflags	@""
	.align	4
.nv.constant0._Z7diff_eqPdPi:
	.zero		912


//--------------------- SYMBOLS --------------------------

	.type		.nv.reservedSmem.offset0,@object
	.size		.nv.reservedSmem.offset0,0x4
